//
// Generated by NVIDIA NVVM Compiler
//
// Compiler Build ID: CL-36424714
// Cuda compilation tools, release 13.0, V13.0.88
// Based on NVVM 20.0.0
//

.version 9.0
.target sm_100
.address_size 64

	// .globl	_Z12max_parallelPKdPdi
.extern .shared .align 16 .b8 tmax_array[];

.visible .entry _Z12max_parallelPKdPdi(
	.param .u64 .ptr .align 1 _Z12max_parallelPKdPdi_param_0,
	.param .u64 .ptr .align 1 _Z12max_parallelPKdPdi_param_1,
	.param .u32 _Z12max_parallelPKdPdi_param_2
)
{
	.reg .pred 	%p<39>;
	.reg .b32 	%r<38>;
	.reg .b32 	%f<82>;
	.reg .b64 	%rd<28>;
	.reg .b64 	%fd<63>;

	ld.param.u64 	%rd8, [_Z12max_parallelPKdPdi_param_0];
	ld.param.u32 	%r20, [_Z12max_parallelPKdPdi_param_2];
	cvta.to.global.u64 	%rd1, %rd8;
	mov.u32 	%r21, %ntid.x;
	mov.u32 	%r22, %ctaid.x;
	mov.u32 	%r1, %tid.x;
	mul.lo.s32 	%r2, %r22, %r21;
	mov.u32 	%r23, %nctaid.x;
	mul.lo.s32 	%r24, %r23, %r21;
	div.s32 	%r3, %r20, %r24;
	setp.lt.s32 	%p1, %r3, 1;
	mov.f64 	%fd62, 0d0000000000000000;
	@%p1 bra 	$L__BB0_14;
	mul.lo.s32 	%r4, %r3, %r1;
	and.b32  	%r5, %r3, 15;
	setp.lt.u32 	%p2, %r3, 16;
	mov.f32 	%f81, 0f00000000;
	mov.b32 	%r35, 0;
	@%p2 bra 	$L__BB0_4;
	and.b32  	%r35, %r3, 2147483632;
	neg.s32 	%r33, %r35;
	mul.wide.u32 	%rd9, %r4, 8;
	add.s64 	%rd10, %rd9, %rd1;
	add.s64 	%rd26, %rd10, 64;
	mov.f32 	%f81, 0f00000000;
$L__BB0_3:
	.pragma "nounroll";
	cvt.f64.f32 	%fd4, %f81;
	ld.global.f64 	%fd5, [%rd26+-64];
	setp.gt.f64 	%p3, %fd5, %fd4;
	cvt.rn.f32.f64 	%f17, %fd5;
	selp.f32 	%f18, %f17, %f81, %p3;
	cvt.f64.f32 	%fd6, %f18;
	ld.global.f64 	%fd7, [%rd26+-56];
	setp.gt.f64 	%p4, %fd7, %fd6;
	cvt.rn.f32.f64 	%f19, %fd7;
	selp.f32 	%f20, %f19, %f18, %p4;
	cvt.f64.f32 	%fd8, %f20;
	ld.global.f64 	%fd9, [%rd26+-48];
	setp.gt.f64 	%p5, %fd9, %fd8;
	cvt.rn.f32.f64 	%f21, %fd9;
	selp.f32 	%f22, %f21, %f20, %p5;
	cvt.f64.f32 	%fd10, %f22;
	ld.global.f64 	%fd11, [%rd26+-40];
	setp.gt.f64 	%p6, %fd11, %fd10;
	cvt.rn.f32.f64 	%f23, %fd11;
	selp.f32 	%f24, %f23, %f22, %p6;
	cvt.f64.f32 	%fd12, %f24;
	ld.global.f64 	%fd13, [%rd26+-32];
	setp.gt.f64 	%p7, %fd13, %fd12;
	cvt.rn.f32.f64 	%f25, %fd13;
	selp.f32 	%f26, %f25, %f24, %p7;
	cvt.f64.f32 	%fd14, %f26;
	ld.global.f64 	%fd15, [%rd26+-24];
	setp.gt.f64 	%p8, %fd15, %fd14;
	cvt.rn.f32.f64 	%f27, %fd15;
	selp.f32 	%f28, %f27, %f26, %p8;
	cvt.f64.f32 	%fd16, %f28;
	ld.global.f64 	%fd17, [%rd26+-16];
	setp.gt.f64 	%p9, %fd17, %fd16;
	cvt.rn.f32.f64 	%f29, %fd17;
	selp.f32 	%f30, %f29, %f28, %p9;
	cvt.f64.f32 	%fd18, %f30;
	ld.global.f64 	%fd19, [%rd26+-8];
	setp.gt.f64 	%p10, %fd19, %fd18;
	cvt.rn.f32.f64 	%f31, %fd19;
	selp.f32 	%f32, %f31, %f30, %p10;
	cvt.f64.f32 	%fd20, %f32;
	ld.global.f64 	%fd21, [%rd26];
	setp.gt.f64 	%p11, %fd21, %fd20;
	cvt.rn.f32.f64 	%f33, %fd21;
	selp.f32 	%f34, %f33, %f32, %p11;
	cvt.f64.f32 	%fd22, %f34;
	ld.global.f64 	%fd23, [%rd26+8];
	setp.gt.f64 	%p12, %fd23, %fd22;
	cvt.rn.f32.f64 	%f35, %fd23;
	selp.f32 	%f36, %f35, %f34, %p12;
	cvt.f64.f32 	%fd24, %f36;
	ld.global.f64 	%fd25, [%rd26+16];
	setp.gt.f64 	%p13, %fd25, %fd24;
	cvt.rn.f32.f64 	%f37, %fd25;
	selp.f32 	%f38, %f37, %f36, %p13;
	cvt.f64.f32 	%fd26, %f38;
	ld.global.f64 	%fd27, [%rd26+24];
	setp.gt.f64 	%p14, %fd27, %fd26;
	cvt.rn.f32.f64 	%f39, %fd27;
	selp.f32 	%f40, %f39, %f38, %p14;
	cvt.f64.f32 	%fd28, %f40;
	ld.global.f64 	%fd29, [%rd26+32];
	setp.gt.f64 	%p15, %fd29, %fd28;
	cvt.rn.f32.f64 	%f41, %fd29;
	selp.f32 	%f42, %f41, %f40, %p15;
	cvt.f64.f32 	%fd30, %f42;
	ld.global.f64 	%fd31, [%rd26+40];
	setp.gt.f64 	%p16, %fd31, %fd30;
	cvt.rn.f32.f64 	%f43, %fd31;
	selp.f32 	%f44, %f43, %f42, %p16;
	cvt.f64.f32 	%fd32, %f44;
	ld.global.f64 	%fd33, [%rd26+48];
	setp.gt.f64 	%p17, %fd33, %fd32;
	cvt.rn.f32.f64 	%f45, %fd33;
	selp.f32 	%f46, %f45, %f44, %p17;
	cvt.f64.f32 	%fd34, %f46;
	ld.global.f64 	%fd35, [%rd26+56];
	setp.gt.f64 	%p18, %fd35, %fd34;
	cvt.rn.f32.f64 	%f47, %fd35;
	selp.f32 	%f81, %f47, %f46, %p18;
	add.s32 	%r33, %r33, 16;
	add.s64 	%rd26, %rd26, 128;
	setp.ne.s32 	%p19, %r33, 0;
	@%p19 bra 	$L__BB0_3;
$L__BB0_4:
	setp.eq.s32 	%p20, %r5, 0;
	@%p20 bra 	$L__BB0_13;
	and.b32  	%r11, %r3, 7;
	setp.lt.u32 	%p21, %r5, 8;
	@%p21 bra 	$L__BB0_7;
	cvt.f64.f32 	%fd36, %f81;
	add.s32 	%r26, %r35, %r4;
	mul.wide.u32 	%rd11, %r26, 8;
	add.s64 	%rd12, %rd1, %rd11;
	ld.global.f64 	%fd37, [%rd12];
	setp.gt.f64 	%p22, %fd37, %fd36;
	cvt.rn.f32.f64 	%f49, %fd37;
	selp.f32 	%f50, %f49, %f81, %p22;
	cvt.f64.f32 	%fd38, %f50;
	cvt.u64.u32 	%rd13, %r4;
	cvt.u64.u32 	%rd14, %r35;
	add.s64 	%rd15, %rd14, %rd13;
	shl.b64 	%rd16, %rd15, 3;
	add.s64 	%rd17, %rd1, %rd16;
	ld.global.f64 	%fd39, [%rd17+8];
	setp.gt.f64 	%p23, %fd39, %fd38;
	cvt.rn.f32.f64 	%f51, %fd39;
	selp.f32 	%f52, %f51, %f50, %p23;
	cvt.f64.f32 	%fd40, %f52;
	ld.global.f64 	%fd41, [%rd17+16];
	setp.gt.f64 	%p24, %fd41, %fd40;
	cvt.rn.f32.f64 	%f53, %fd41;
	selp.f32 	%f54, %f53, %f52, %p24;
	cvt.f64.f32 	%fd42, %f54;
	ld.global.f64 	%fd43, [%rd17+24];
	setp.gt.f64 	%p25, %fd43, %fd42;
	cvt.rn.f32.f64 	%f55, %fd43;
	selp.f32 	%f56, %f55, %f54, %p25;
	cvt.f64.f32 	%fd44, %f56;
	ld.global.f64 	%fd45, [%rd17+32];
	setp.gt.f64 	%p26, %fd45, %fd44;
	cvt.rn.f32.f64 	%f57, %fd45;
	selp.f32 	%f58, %f57, %f56, %p26;
	cvt.f64.f32 	%fd46, %f58;
	ld.global.f64 	%fd47, [%rd17+40];
	setp.gt.f64 	%p27, %fd47, %fd46;
	cvt.rn.f32.f64 	%f59, %fd47;
	selp.f32 	%f60, %f59, %f58, %p27;
	cvt.f64.f32 	%fd48, %f60;
	ld.global.f64 	%fd49, [%rd17+48];
	setp.gt.f64 	%p28, %fd49, %fd48;
	cvt.rn.f32.f64 	%f61, %fd49;
	selp.f32 	%f62, %f61, %f60, %p28;
	cvt.f64.f32 	%fd50, %f62;
	ld.global.f64 	%fd51, [%rd17+56];
	setp.gt.f64 	%p29, %fd51, %fd50;
	cvt.rn.f32.f64 	%f63, %fd51;
	selp.f32 	%f81, %f63, %f62, %p29;
	add.s32 	%r35, %r35, 8;
$L__BB0_7:
	setp.eq.s32 	%p30, %r11, 0;
	@%p30 bra 	$L__BB0_13;
	and.b32  	%r14, %r3, 3;
	setp.lt.u32 	%p31, %r11, 4;
	@%p31 bra 	$L__BB0_10;
	cvt.f64.f32 	%fd52, %f81;
	add.s32 	%r27, %r35, %r4;
	mul.wide.u32 	%rd18, %r27, 8;
	add.s64 	%rd19, %rd1, %rd18;
	ld.global.f64 	%fd53, [%rd19];
	setp.gt.f64 	%p32, %fd53, %fd52;
	cvt.rn.f32.f64 	%f65, %fd53;
	selp.f32 	%f66, %f65, %f81, %p32;
	cvt.f64.f32 	%fd54, %f66;
	cvt.u64.u32 	%rd20, %r4;
	cvt.u64.u32 	%rd21, %r35;
	add.s64 	%rd22, %rd21, %rd20;
	shl.b64 	%rd23, %rd22, 3;
	add.s64 	%rd24, %rd1, %rd23;
	ld.global.f64 	%fd55, [%rd24+8];
	setp.gt.f64 	%p33, %fd55, %fd54;
	cvt.rn.f32.f64 	%f67, %fd55;
	selp.f32 	%f68, %f67, %f66, %p33;
	cvt.f64.f32 	%fd56, %f68;
	ld.global.f64 	%fd57, [%rd24+16];
	setp.gt.f64 	%p34, %fd57, %fd56;
	cvt.rn.f32.f64 	%f69, %fd57;
	selp.f32 	%f70, %f69, %f68, %p34;
	cvt.f64.f32 	%fd58, %f70;
	ld.global.f64 	%fd59, [%rd24+24];
	setp.gt.f64 	%p35, %fd59, %fd58;
	cvt.rn.f32.f64 	%f71, %fd59;
	selp.f32 	%f81, %f71, %f70, %p35;
	add.s32 	%r35, %r35, 4;
$L__BB0_10:
	setp.eq.s32 	%p36, %r14, 0;
	@%p36 bra 	$L__BB0_13;
	add.s32 	%r28, %r35, %r4;
	mul.wide.u32 	%rd25, %r28, 8;
	add.s64 	%rd27, %rd1, %rd25;
	neg.s32 	%r37, %r14;
$L__BB0_12:
	.pragma "nounroll";
	cvt.f64.f32 	%fd60, %f81;
	ld.global.f64 	%fd61, [%rd27];
	setp.gt.f64 	%p37, %fd61, %fd60;
	cvt.rn.f32.f64 	%f72, %fd61;
	selp.f32 	%f81, %f72, %f81, %p37;
	add.s64 	%rd27, %rd27, 8;
	add.s32 	%r37, %r37, 1;
	setp.ne.s32 	%p38, %r37, 0;
	@%p38 bra 	$L__BB0_12;
$L__BB0_13:
	cvt.f64.f32 	%fd62, %f81;
$L__BB0_14:
	add.s32 	%r29, %r2, %r1;
	shl.b32 	%r30, %r29, 3;
	mov.u32 	%r31, tmax_array;
	add.s32 	%r32, %r31, %r30;
	st.shared.f64 	[%r32], %fd62;
	bar.sync 	0;
	ret;

}


// ===== COMPILED SASS (sm_100) =====

	.target	sm_100

	.elftype	@"ET_EXEC"


//--------------------- .note.nv.tkinfo           --------------------------
	.section	.note.nv.tkinfo,"",@"SHT_NOTE"
	.sectionflags	@"SHF_NOTE_NV_TKINFO"
	.tkinfo
        /*0018*/ 	.word	0x00000002
        /*0030*/ 	.string	""
        /*0030*/ 	.string	"ptxas"
        /*0030*/ 	.string	"Cuda compilation tools, release 13.0, V13.0.88"
        /*0030*/ 	.string	"Build cuda_13.0.r13.0/compiler.36424714_0"
        /*0030*/ 	.string	"-arch sm_100 -m 64 "



//--------------------- .note.nv.cuinfo           --------------------------
	.section	.note.nv.cuinfo,"",@"SHT_NOTE"
	.sectionflags	@"SHF_NOTE_NV_CUINFO"
        /*0018*/ 	.short	0x0002
        /*001a*/ 	.short	0x0064
        /*001c*/ 	.short	0x0082
	.zero		2


//--------------------- .nv.info                  --------------------------
	.section	.nv.info,"",@"SHT_CUDA_INFO"
	.align	4


	//----- nvinfo : EIATTR_REGCOUNT
	.align		4
        /*0000*/ 	.byte	0x04, 0x2f
        /*0002*/ 	.short	(.L_1 - .L_0)
	.align		4
.L_0:
        /*0004*/ 	.word	index@(_Z12max_parallelPKdPdi)
        /*0008*/ 	.word	0x00000020


	//----- nvinfo : EIATTR_FRAME_SIZE
	.align		4
.L_1:
        /*000c*/ 	.byte	0x04, 0x11
        /*000e*/ 	.short	(.L_3 - .L_2)
	.align		4
.L_2:
        /*0010*/ 	.word	index@(_Z12max_parallelPKdPdi)
        /*0014*/ 	.word	0x00000000


	//----- nvinfo : EIATTR_MIN_STACK_SIZE
	.align		4
.L_3:
        /*0018*/ 	.byte	0x04, 0x12
        /*001a*/ 	.short	(.L_5 - .L_4)
	.align		4
.L_4:
        /*001c*/ 	.word	index@(_Z12max_parallelPKdPdi)
        /*0020*/ 	.word	0x00000000
.L_5:


//--------------------- .nv.compat                --------------------------
	.section	.nv.compat,"",@"SHT_CUDA_COMPAT_INFO"
	.align	4
        /*0000*/ 	.byte	0x02, 0x09, 0x00, 0x00, 0x02, 0x02, 0x01, 0x00, 0x02, 0x05, 0x05, 0x00, 0x03, 0x07, 0x01, 0x01
        /*0010*/ 	.byte	0x02, 0x03, 0x00, 0x00, 0x02, 0x06, 0x01, 0x00, 0x04, 0x0b, 0x08, 0x00, 0x01, 0x00, 0x00, 0x00
        /*0020*/ 	.byte	0x00, 0x00, 0x00, 0x00


//--------------------- .nv.info._Z12max_parallelPKdPdi --------------------------
	.section	.nv.info._Z12max_parallelPKdPdi,"",@"SHT_CUDA_INFO"
	.sectionflags	@""
	.align	4


	//----- nvinfo : EIATTR_CUDA_API_VERSION
	.align		4
        /*0000*/ 	.byte	0x04, 0x37
        /*0002*/ 	.short	(.L_7 - .L_6)
.L_6:
        /*0004*/ 	.word	0x00000082


	//----- nvinfo : EIATTR_KPARAM_INFO
	.align		4
.L_7:
        /*0008*/ 	.byte	0x04, 0x17
        /*000a*/ 	.short	(.L_9 - .L_8)
.L_8:
        /*000c*/ 	.word	0x00000000
        /*0010*/ 	.short	0x0002
        /*0012*/ 	.short	0x0010
        /*0014*/ 	.byte	0x00, 0xf0, 0x11, 0x00


	//----- nvinfo : EIATTR_KPARAM_INFO
	.align		4
.L_9:
        /*0018*/ 	.byte	0x04, 0x17
        /*001a*/ 	.short	(.L_11 - .L_10)
.L_10:
        /*001c*/ 	.word	0x00000000
        /*0020*/ 	.short	0x0001
        /*0022*/ 	.short	0x0008
        /*0024*/ 	.byte	0x00, 0xf5, 0x21, 0x00


	//----- nvinfo : EIATTR_KPARAM_INFO
	.align		4
.L_11:
        /*0028*/ 	.byte	0x04, 0x17
        /*002a*/ 	.short	(.L_13 - .L_12)
.L_12:
        /*002c*/ 	.word	0x00000000
        /*0030*/ 	.short	0x0000
        /*0032*/ 	.short	0x0000
        /*0034*/ 	.byte	0x00, 0xf5, 0x21, 0x00


	//----- nvinfo : EIATTR_SPARSE_MMA_MASK
	.align		4
.L_13:
        /*0038*/ 	.byte	0x03, 0x50
        /*003a*/ 	.short	0x0000


	//----- nvinfo : EIATTR_MAXREG_COUNT
	.align		4
        /*003c*/ 	.byte	0x03, 0x1b
        /*003e*/ 	.short	0x00ff


	//----- nvinfo : EIATTR_NUM_BARRIERS
	.align		4
        /*0040*/ 	.byte	0x02, 0x4c
        /*0042*/ 	.byte	0x01
	.zero		1


	//----- nvinfo : EIATTR_MERCURY_ISA_VERSION
	.align		4
        /*0044*/ 	.byte	0x03, 0x5f
        /*0046*/ 	.short	0x0101


	//----- nvinfo : EIATTR_VRC_CTA_INIT_COUNT
	.align		4
        /*0048*/ 	.byte	0x02, 0x4a
	.zero		1
	.zero		1


	//----- nvinfo : EIATTR_EXIT_INSTR_OFFSETS
	.align		4
        /*004c*/ 	.byte	0x04, 0x1c
        /*004e*/ 	.short	(.L_15 - .L_14)


	//   ....[0]....
.L_14:
        /*0050*/ 	.word	0x00000de0


	//----- nvinfo : EIATTR_CBANK_PARAM_SIZE
	.align		4
.L_15:
        /*0054*/ 	.byte	0x03, 0x19
        /*0056*/ 	.short	0x0014


	//----- nvinfo : EIATTR_PARAM_CBANK
	.align		4
        /*0058*/ 	.byte	0x04, 0x0a
        /*005a*/ 	.short	(.L_17 - .L_16)
	.align		4
.L_16:
        /*005c*/ 	.word	index@(.nv.constant0._Z12max_parallelPKdPdi)
        /*0060*/ 	.short	0x0380
        /*0062*/ 	.short	0x0014


	//----- nvinfo : EIATTR_SW_WAR
	.align		4
.L_17:
        /*0064*/ 	.byte	0x04, 0x36
        /*0066*/ 	.short	(.L_19 - .L_18)
.L_18:
        /*0068*/ 	.word	0x00000008
.L_19:


//--------------------- .nv.callgraph             --------------------------
	.section	.nv.callgraph,"",@"SHT_CUDA_CALLGRAPH"
	.align	4
	.sectionentsize	8
	.align		4
        /*0000*/ 	.word	0x00000000
	.align		4
        /*0004*/ 	.word	0xffffffff
	.align		4
        /*0008*/ 	.word	0x00000000
	.align		4
        /*000c*/ 	.word	0xfffffffe
	.align		4
        /*0010*/ 	.word	0x00000000
	.align		4
        /*0014*/ 	.word	0xfffffffd
	.align		4
        /*0018*/ 	.word	0x00000000
	.align		4
        /*001c*/ 	.word	0xfffffffc


//--------------------- .text._Z12max_parallelPKdPdi --------------------------
	.section	.text._Z12max_parallelPKdPdi,"ax",@progbits
	.align	128
        .global         _Z12max_parallelPKdPdi
        .type           _Z12max_parallelPKdPdi,@function
        .size           _Z12max_parallelPKdPdi,(.L_x_8 - _Z12max_parallelPKdPdi)
        .other          _Z12max_parallelPKdPdi,@"STO_CUDA_ENTRY STV_DEFAULT"
_Z12max_parallelPKdPdi:
.text._Z12max_parallelPKdPdi:
[----:B------:R-:W-:Y:S01]  /*0000*/  LDC R1, c[0x0][0x37c] ;  /* 0x0000df00ff017b82 */ /* 0x000fe20000000800 */
[----:B------:R-:W0:Y:S07]  /*0010*/  LDCU UR4, c[0x0][0x360] ;  /* 0x00006c00ff0477ac */ /* 0x000e2e0008000800 */
[----:B------:R-:W0:Y:S08]  /*0020*/  LDC R0, c[0x0][0x370] ;  /* 0x0000dc00ff007b82 */ /* 0x000e300000000800 */
[----:B------:R-:W1:Y:S08]  /*0030*/  LDC R9, c[0x0][0x390] ;  /* 0x0000e400ff097b82 */ /* 0x000e700000000800 */
[----:B------:R-:W2:Y:S01]  /*0040*/  S2UR UR5, SR_CTAID.X ;  /* 0x00000000000579c3 */ /* 0x000ea20000002500 */
[----:B0-----:R-:W-:-:S05]  /*0050*/  IMAD R0, R0, UR4, RZ ;  /* 0x0000000400007c24 */ /* 0x001fca000f8e02ff */
[-C--:B------:R-:W-:Y:S02]  /*0060*/  IABS R5, R0.reuse ;  /* 0x0000000000057213 */ /* 0x080fe40000000000 */
[----:B------:R-:W-:Y:S02]  /*0070*/  IABS R10, R0 ;  /* 0x00000000000a7213 */ /* 0x000fe40000000000 */
[----:B------:R-:W0:Y:S01]  /*0080*/  I2F.RP R4, R5 ;  /* 0x0000000500047306 */ /* 0x000e220000209400 */
[----:B-1----:R-:W-:Y:S01]  /*0090*/  IABS R8, R9 ;  /* 0x0000000900087213 */ /* 0x002fe20000000000 */
[----:B--2---:R-:W-:-:S06]  /*00a0*/  UIMAD UR4, UR4, UR5, URZ ;  /* 0x00000005040472a4 */ /* 0x004fcc000f8e02ff */
[----:B0-----:R-:W0:Y:S02]  /*00b0*/  MUFU.RCP R4, R4 ;  /* 0x0000000400047308 */ /* 0x001e240000001000 */
[----:B0-----:R-:W-:Y:S02]  /*00c0*/  VIADD R2, R4, 0xffffffe ;  /* 0x0ffffffe04027836 */ /* 0x001fe40000000000 */
[----:B------:R-:W-:-:S04]  /*00d0*/  IMAD.MOV R4, RZ, RZ, -R10 ;  /* 0x000000ffff047224 */ /* 0x000fc800078e0a0a */
[----:B------:R0:W1:Y:S02]  /*00e0*/  F2I.FTZ.U32.TRUNC.NTZ R3, R2 ;  /* 0x0000000200037305 */ /* 0x000064000021f000 */
[----:B0-----:R-:W-:Y:S02]  /*00f0*/  IMAD.MOV.U32 R2, RZ, RZ, RZ ;  /* 0x000000ffff027224 */ /* 0x001fe400078e00ff */
[----:B-1----:R-:W-:-:S04]  /*0100*/  IMAD.MOV R6, RZ, RZ, -R3 ;  /* 0x000000ffff067224 */ /* 0x002fc800078e0a03 */
[----:B------:R-:W-:Y:S02]  /*0110*/  IMAD R7, R6, R5, RZ ;  /* 0x0000000506077224 */ /* 0x000fe400078e02ff */
[----:B------:R-:W-:Y:S02]  /*0120*/  IMAD.MOV.U32 R6, RZ, RZ, R8 ;  /* 0x000000ffff067224 */ /* 0x000fe400078e0008 */
[----:B------:R-:W-:-:S06]  /*0130*/  IMAD.HI.U32 R3, R3, R7, R2 ;  /* 0x0000000703037227 */ /* 0x000fcc00078e0002 */
[----:B------:R-:W-:-:S04]  /*0140*/  IMAD.HI.U32 R3, R3, R6, RZ ;  /* 0x0000000603037227 */ /* 0x000fc800078e00ff */
[----:B------:R-:W-:-:S05]  /*0150*/  IMAD R2, R3, R4, R6 ;  /* 0x0000000403027224 */ /* 0x000fca00078e0206 */
[----:B------:R-:W-:-:S13]  /*0160*/  ISETP.GT.U32.AND P2, PT, R5, R2, PT ;  /* 0x000000020500720c */ /* 0x000fda0003f44070 */
[----:B------:R-:W-:Y:S01]  /*0170*/  @!P2 IMAD.IADD R2, R2, 0x1, -R5 ;  /* 0x000000010202a824 */ /* 0x000fe200078e0a05 */
[----:B------:R-:W-:Y:S02]  /*0180*/  @!P2 IADD3 R3, PT, PT, R3, 0x1, RZ ;  /* 0x000000010303a810 */ /* 0x000fe40007ffe0ff */
[----:B------:R-:W-:Y:S02]  /*0190*/  ISETP.NE.AND P2, PT, R0, RZ, PT ;  /* 0x000000ff0000720c */ /* 0x000fe40003f45270 */
[----:B------:R-:W-:Y:S02]  /*01a0*/  ISETP.GE.U32.AND P0, PT, R2, R5, PT ;  /* 0x000000050200720c */ /* 0x000fe40003f06070 */
[----:B------:R-:W-:Y:S02]  /*01b0*/  CS2R R4, SRZ ;  /* 0x0000000000047805 */ /* 0x000fe4000001ff00 */
[----:B------:R-:W-:-:S04]  /*01c0*/  LOP3.LUT R2, R0, R9, RZ, 0x3c, !PT ;  /* 0x0000000900027212 */ /* 0x000fc800078e3cff */
[----:B------:R-:W-:Y:S02]  /*01d0*/  ISETP.GE.AND P1, PT, R2, RZ, PT ;  /* 0x000000ff0200720c */ /* 0x000fe40003f26270 */
[----:B------:R-:W0:Y:S03]  /*01e0*/  S2R R2, SR_TID.X ;  /* 0x0000000000027919 */ /* 0x000e260000002100 */
[----:B------:R-:W-:-:S08]  /*01f0*/  @P0 VIADD R3, R3, 0x1 ;  /* 0x0000000103030836 */ /* 0x000fd00000000000 */
[----:B------:R-:W-:Y:S01]  /*0200*/  @!P1 IMAD.MOV R3, RZ, RZ, -R3 ;  /* 0x000000ffff039224 */ /* 0x000fe200078e0a03 */
[----:B------:R-:W-:-:S04]  /*0210*/  @!P2 LOP3.LUT R3, RZ, R0, RZ, 0x33, !PT ;  /* 0x00000000ff03a212 */ /* 0x000fc800078e33ff */
[----:B------:R-:W-:-:S13]  /*0220*/  ISETP.GE.AND P0, PT, R3, 0x1, PT ;  /* 0x000000010300780c */ /* 0x000fda0003f06270 */
[----:B------:R-:W-:Y:S05]  /*0230*/  @!P0 BRA `(.L_x_0) ;  /* 0x0000000800cc8947 */ /* 0x000fea0003800000 */
[C---:B------:R-:W-:Y:S01]  /*0240*/  ISETP.GE.U32.AND P1, PT, R3.reuse, 0x10, PT ;  /* 0x000000100300780c */ /* 0x040fe20003f26070 */
[----:B------:R-:W1:Y:S01]  /*0250*/  LDCU.64 UR6, c[0x0][0x358] ;  /* 0x00006b00ff0677ac */ /* 0x000e620008000a00 */
[C---:B------:R-:W-:Y:S01]  /*0260*/  LOP3.LUT R4, R3.reuse, 0xf, RZ, 0xc0, !PT ;  /* 0x0000000f03047812 */ /* 0x040fe200078ec0ff */
[----:B0-----:R-:W-:Y:S02]  /*0270*/  IMAD R5, R3, R2, RZ ;  /* 0x0000000203057224 */ /* 0x001fe400078e02ff */
[----:B------:R-:W-:Y:S01]  /*0280*/  IMAD.MOV.U32 R0, RZ, RZ, RZ ;  /* 0x000000ffff007224 */ /* 0x000fe200078e00ff */
[----:B------:R-:W-:Y:S01]  /*0290*/  ISETP.NE.AND P0, PT, R4, RZ, PT ;  /* 0x000000ff0400720c */ /* 0x000fe20003f05270 */
[----:B------:R-:W-:-:S06]  /*02a0*/  IMAD.MOV.U32 R26, RZ, RZ, RZ ;  /* 0x000000ffff1a7224 */ /* 0x000fcc00078e00ff */
[----:B------:R-:W-:Y:S06]  /*02b0*/  @!P1 BRA `(.L_x_1) ;  /* 0x0000000400309947 */ /* 0x000fec0003800000 */
[----:B------:R-:W0:Y:S01]  /*02c0*/  LDC.64 R6, c[0x0][0x380] ;  /* 0x0000e000ff067b82 */ /* 0x000e220000000a00 */
[----:B------:R-:W-:Y:S01]  /*02d0*/  LOP3.LUT R26, R3, 0x7ffffff0, RZ, 0xc0, !PT ;  /* 0x7ffffff0031a7812 */ /* 0x000fe200078ec0ff */
[----:B------:R-:W-:-:S03]  /*02e0*/  IMAD.MOV.U32 R0, RZ, RZ, RZ ;  /* 0x000000ffff007224 */ /* 0x000fc600078e00ff */
[----:B------:R-:W-:Y:S01]  /*02f0*/  IADD3 R27, PT, PT, -R26, RZ, RZ ;  /* 0x000000ff1a1b7210 */ /* 0x000fe20007ffe1ff */
[----:B0-----:R-:W-:-:S03]  /*0300*/  IMAD.WIDE.U32 R6, R5, 0x8, R6 ;  /* 0x0000000805067825 */ /* 0x001fc600078e0006 */
[----:B------:R-:W-:-:S05]  /*0310*/  IADD3 R6, P1, PT, R6, 0x40, RZ ;  /* 0x0000004006067810 */ /* 0x000fca0007f3e0ff */
[----:B------:R-:W-:-:S08]  /*0320*/  IMAD.X R7, RZ, RZ, R7, P1 ;  /* 0x000000ffff077224 */ /* 0x000fd000008e0607 */
.L_x_2:
[----:B-12---:R-:W2:Y:S04]  /*0330*/  LDG.E.64 R20, desc[UR6][R6.64+-0x40] ;  /* 0xffffc00606147981 */ /* 0x006ea8000c1e1b00 */
[----:B------:R-:W3:Y:S04]  /*0340*/  LDG.E.64 R18, desc[UR6][R6.64+-0x38] ;  /* 0xffffc80606127981 */ /* 0x000ee8000c1e1b00 */
[----:B------:R-:W4:Y:S04]  /*0350*/  LDG.E.64 R16, desc[UR6][R6.64+-0x30] ;  /* 0xffffd00606107981 */ /* 0x000f28000c1e1b00 */
[----:B------:R-:W5:Y:S04]  /*0360*/  LDG.E.64 R14, desc[UR6][R6.64+-0x28] ;  /* 0xffffd806060e7981 */ /* 0x000f68000c1e1b00 */
[----:B------:R-:W5:Y:S04]  /*0370*/  LDG.E.64 R22, desc[UR6][R6.64+-0x20] ;  /* 0xffffe00606167981 */ /* 0x000f68000c1e1b00 */
[----:B------:R-:W5:Y:S04]  /*0380*/  LDG.E.64 R12, desc[UR6][R6.64+-0x18] ;  /* 0xffffe806060c7981 */ /* 0x000f68000c1e1b00 */
[----:B------:R-:W5:Y:S01]  /*0390*/  LDG.E.64 R24, desc[UR6][R6.64+-0x10] ;  /* 0xfffff00606187981 */ /* 0x000f62000c1e1b00 */
[----:B------:R-:W2:Y:S03]  /*03a0*/  F2F.F64.F32 R8, R0 ;  /* 0x0000000000087310 */ /* 0x000ea60000201800 */
[----:B------:R-:W5:Y:S01]  /*03b0*/  LDG.E.64 R28, desc[UR6][R6.64+-0x8] ;  /* 0xfffff806061c7981 */ /* 0x000f62000c1e1b00 */
[----:B--2---:R-:W-:-:S14]  /*03c0*/  DSETP.GT.AND P1, PT, R20, R8, PT ;  /* 0x000000081400722a */ /* 0x004fdc0003f24000 */
[----:B------:R0:W1:Y:S02]  /*03d0*/  @P1 F2F.F32.F64 R0, R20 ;  /* 0x0000001400001310 */ /* 0x0000640000301000 */
[----:B0-----:R-:W2:Y:S06]  /*03e0*/  LDG.E.64 R20, desc[UR6][R6.64+0x8] ;  /* 0x0000080606147981 */ /* 0x001eac000c1e1b00 */
[----:B-1----:R-:W3:Y:S02]  /*03f0*/  F2F.F64.F32 R8, R0 ;  /* 0x0000000000087310 */ /* 0x002ee40000201800 */
[----:B---3--:R-:W-:Y:S01]  /*0400*/  DSETP.GT.AND P1, PT, R18, R8, PT ;  /* 0x000000081200722a */ /* 0x008fe20003f24000 */
[----:B------:R-:W3:-:S13]  /*0410*/  LDG.E.64 R8, desc[UR6][R6.64] ;  /* 0x0000000606087981 */ /* 0x000eda000c1e1b00 */
[----:B------:R0:W1:Y:S02]  /*0420*/  @P1 F2F.F32.F64 R0, R18 ;  /* 0x0000001200001310 */ /* 0x0000640000301000 */
[----:B0-----:R-:W2:Y:S06]  /*0430*/  LDG.E.64 R18, desc[UR6][R6.64+0x10] ;  /* 0x0000100606127981 */ /* 0x001eac000c1e1b00 */
[----:B-1----:R-:W4:Y:S02]  /*0440*/  F2F.F64.F32 R10, R0 ;  /* 0x00000000000a7310 */ /* 0x002f240000201800 */
[----:B----4-:R-:W-:-:S14]  /*0450*/  DSETP.GT.AND P1, PT, R16, R10, PT ;  /* 0x0000000a1000722a */ /* 0x010fdc0003f24000 */
[----:B------:R0:W1:Y:S02]  /*0460*/  @P1 F2F.F32.F64 R0, R16 ;  /* 0x0000001000001310 */ /* 0x0000640000301000 */
[----:B0-----:R-:W4:Y:S06]  /*0470*/  LDG.E.64 R16, desc[UR6][R6.64+0x18] ;  /* 0x0000180606107981 */ /* 0x001f2c000c1e1b00 */
[----:B-1----:R-:W5:Y:S02]  /*0480*/  F2F.F64.F32 R10, R0 ;  /* 0x00000000000a7310 */ /* 0x002f640000201800 */
[----:B-----5:R-:W-:-:S14]  /*0490*/  DSETP.GT.AND P1, PT, R14, R10, PT ;  /* 0x0000000a0e00722a */ /* 0x020fdc0003f24000 */
[----:B------:R0:W1:Y:S02]  /*04a0*/  @P1 F2F.F32.F64 R0, R14 ;  /* 0x0000000e00001310 */ /* 0x0000640000301000 */
[----:B0-----:R-:W5:Y:S06]  /*04b0*/  LDG.E.64 R14, desc[UR6][R6.64+0x20] ;  /* 0x00002006060e7981 */ /* 0x001f6c000c1e1b00 */
[----:B-1----:R-:W0:Y:S02]  /*04c0*/  F2F.F64.F32 R10, R0 ;  /* 0x00000000000a7310 */ /* 0x002e240000201800 */
[----:B0-----:R-:W-:-:S14]  /*04d0*/  DSETP.GT.AND P1, PT, R22, R10, PT ;  /* 0x0000000a1600722a */ /* 0x001fdc0003f24000 */
[----:B------:R-:W0:Y:S08]  /*04e0*/  @P1 F2F.F32.F64 R0, R22 ;  /* 0x0000001600001310 */ /* 0x000e300000301000 */
[----:B0-----:R-:W0:Y:S02]  /*04f0*/  F2F.F64.F32 R10, R0 ;  /* 0x00000000000a7310 */ /* 0x001e240000201800 */
[----:B0-----:R-:W-:-:S14]  /*0500*/  DSETP.GT.AND P1, PT, R12, R10, PT ;  /* 0x0000000a0c00722a */ /* 0x001fdc0003f24000 */
[----:B------:R0:W1:Y:S02]  /*0510*/  @P1 F2F.F32.F64 R0, R12 ;  /* 0x0000000c00001310 */ /* 0x0000640000301000 */
[----:B0-----:R-:W5:Y:S06]  /*0520*/  LDG.E.64 R12, desc[UR6][R6.64+0x28] ;  /* 0x00002806060c7981 */ /* 0x001f6c000c1e1b00 */
[----:B-1----:R-:W0:Y:S02]  /*0530*/  F2F.F64.F32 R10, R0 ;  /* 0x00000000000a7310 */ /* 0x002e240000201800 */
[----:B0-----:R-:W-:-:S14]  /*0540*/  DSETP.GT.AND P1, PT, R24, R10, PT ;  /* 0x0000000a1800722a */ /* 0x001fdc0003f24000 */
[----:B------:R-:W0:Y:S08]  /*0550*/  @P1 F2F.F32.F64 R0, R24 ;  /* 0x0000001800001310 */ /* 0x000e300000301000 */
[----:B0-----:R-:W0:Y:S02]  /*0560*/  F2F.F64.F32 R10, R0 ;  /* 0x00000000000a7310 */ /* 0x001e240000201800 */
[----:B0-----:R-:W-:Y:S01]  /*0570*/  DSETP.GT.AND P1, PT, R28, R10, PT ;  /* 0x0000000a1c00722a */ /* 0x001fe20003f24000 */
[----:B------:R-:W5:-:S13]  /*0580*/  LDG.E.64 R10, desc[UR6][R6.64+0x30] ;  /* 0x00003006060a7981 */ /* 0x000f5a000c1e1b00 */
[----:B------:R-:W0:Y:S08]  /*0590*/  @P1 F2F.F32.F64 R0, R28 ;  /* 0x0000001c00001310 */ /* 0x000e300000301000 */
[----:B0-----:R-:W3:Y:S02]  /*05a0*/  F2F.F64.F32 R22, R0 ;  /* 0x0000000000167310 */ /* 0x001ee40000201800 */
[----:B---3--:R-:W-:Y:S01]  /*05b0*/  DSETP.GT.AND P1, PT, R8, R22, PT ;  /* 0x000000160800722a */ /* 0x008fe20003f24000 */
[----:B------:R-:W3:-:S13]  /*05c0*/  LDG.E.64 R22, desc[UR6][R6.64+0x38] ;  /* 0x0000380606167981 */ /* 0x000eda000c1e1b00 */
[----:B------:R-:W0:Y:S08]  /*05d0*/  @P1 F2F.F32.F64 R0, R8 ;  /* 0x0000000800001310 */ /* 0x000e300000301000 */
[----:B0-----:R-:W2:Y:S02]  /*05e0*/  F2F.F64.F32 R24, R0 ;  /* 0x0000000000187310 */ /* 0x001ea40000201800 */
[----:B--2---:R-:W-:-:S14]  /*05f0*/  DSETP.GT.AND P1, PT, R20, R24, PT ;  /* 0x000000181400722a */ /* 0x004fdc0003f24000 */
[----:B------:R-:W0:Y:S08]  /*0600*/  @P1 F2F.F32.F64 R0, R20 ;  /* 0x0000001400001310 */ /* 0x000e300000301000 */
[----:B0-----:R-:W0:Y:S02]  /*0610*/  F2F.F64.F32 R24, R0 ;  /* 0x0000000000187310 */ /* 0x001e240000201800 */
[----:B0-----:R-:W-:-:S14]  /*0620*/  DSETP.GT.AND P1, PT, R18, R24, PT ;  /* 0x000000181200722a */ /* 0x001fdc0003f24000 */
[----:B------:R-:W0:Y:S08]  /*0630*/  @P1 F2F.F32.F64 R0, R18 ;  /* 0x0000001200001310 */ /* 0x000e300000301000 */
[----:B0-----:R-:W4:Y:S02]  /*0640*/  F2F.F64.F32 R24, R0 ;  /* 0x0000000000187310 */ /* 0x001f240000201800 */
[----:B----4-:R-:W-:-:S14]  /*0650*/  DSETP.GT.AND P1, PT, R16, R24, PT ;  /* 0x000000181000722a */ /* 0x010fdc0003f24000 */
[----:B------:R-:W0:Y:S08]  /*0660*/  @P1 F2F.F32.F64 R0, R16 ;  /* 0x0000001000001310 */ /* 0x000e300000301000 */
[----:B0-----:R-:W5:Y:S02]  /*0670*/  F2F.F64.F32 R24, R0 ;  /* 0x0000000000187310 */ /* 0x001f640000201800 */
[----:B-----5:R-:W-:-:S14]  /*0680*/  DSETP.GT.AND P1, PT, R14, R24, PT ;  /* 0x000000180e00722a */ /* 0x020fdc0003f24000 */
[----:B------:R-:W0:Y:S08]  /*0690*/  @P1 F2F.F32.F64 R0, R14 ;  /* 0x0000000e00001310 */ /* 0x000e300000301000 */
[----:B0-----:R-:W0:Y:S02]  /*06a0*/  F2F.F64.F32 R8, R0 ;  /* 0x0000000000087310 */ /* 0x001e240000201800 */
[----:B0-----:R-:W-:-:S14]  /*06b0*/  DSETP.GT.AND P1, PT, R12, R8, PT ;  /* 0x000000080c00722a */ /* 0x001fdc0003f24000 */
[----:B------:R-:W0:Y:S08]  /*06c0*/  @P1 F2F.F32.F64 R0, R12 ;  /* 0x0000000c00001310 */ /* 0x000e300000301000 */
[----:B0-----:R-:W0:Y:S02]  /*06d0*/  F2F.F64.F32 R8, R0 ;  /* 0x0000000000087310 */ /* 0x001e240000201800 */
[----:B0-----:R-:W-:-:S14]  /*06e0*/  DSETP.GT.AND P1, PT, R10, R8, PT ;  /* 0x000000080a00722a */ /* 0x001fdc0003f24000 */
[----:B------:R-:W0:Y:S08]  /*06f0*/  @P1 F2F.F32.F64 R0, R10 ;  /* 0x0000000a00001310 */ /* 0x000e300000301000 */
[----:B0-----:R-:W3:Y:S01]  /*0700*/  F2F.F64.F32 R8, R0 ;  /* 0x0000000000087310 */ /* 0x001ee20000201800 */
[----:B------:R-:W-:Y:S01]  /*0710*/  VIADD R27, R27, 0x10 ;  /* 0x000000101b1b7836 */ /* 0x000fe20000000000 */
[----:B---3--:R-:W-:Y:S01]  /*0720*/  DSETP.GT.AND P1, PT, R22, R8, PT ;  /* 0x000000081600722a */ /* 0x008fe20003f24000 */
[----:B------:R-:W-:-:S13]  /*0730*/  IADD3 R6, P2, PT, R6, 0x80, RZ ;  /* 0x0000008006067810 */ /* 0x000fda0007f5e0ff */
[----:B------:R0:W2:Y:S01]  /*0740*/  @P1 F2F.F32.F64 R0, R22 ;  /* 0x0000001600001310 */ /* 0x0000a20000301000 */
[----:B------:R-:W-:Y:S01]  /*0750*/  ISETP.NE.AND P1, PT, R27, RZ, PT ;  /* 0x000000ff1b00720c */ /* 0x000fe20003f25270 */
[----:B------:R-:W-:-:S12]  /*0760*/  IMAD.X R7, RZ, RZ, R7, P2 ;  /* 0x000000ffff077224 */ /* 0x000fd800010e0607 */
[----:B0-----:R-:W-:Y:S05]  /*0770*/  @P1 BRA `(.L_x_2) ;  /* 0xfffffff800ec1947 */ /* 0x001fea000383ffff */
.L_x_1:
[----:B------:R-:W-:Y:S05]  /*0780*/  @!P0 BRA `(.L_x_3) ;  /* 0x0000000400748947 */ /* 0x000fea0003800000 */
[----:B------:R-:W-:Y:S02]  /*0790*/  ISETP.GE.U32.AND P1, PT, R4, 0x8, PT ;  /* 0x000000080400780c */ /* 0x000fe40003f26070 */
[----:B------:R-:W-:-:S04]  /*07a0*/  LOP3.LUT R24, R3, 0x7, RZ, 0xc0, !PT ;  /* 0x0000000703187812 */ /* 0x000fc800078ec0ff */
[----:B------:R-:W-:-:S07]  /*07b0*/  ISETP.NE.AND P0, PT, R24, RZ, PT ;  /* 0x000000ff1800720c */ /* 0x000fce0003f05270 */
[----:B------:R-:W-:Y:S06]  /*07c0*/  @!P1 BRA `(.L_x_4) ;  /* 0x0000000000a49947 */ /* 0x000fec0003800000 */
[----:B------:R-:W0:Y:S01]  /*07d0*/  LDC.64 R18, c[0x0][0x380] ;  /* 0x0000e000ff127b82 */ /* 0x000e220000000a00 */
[----:B------:R-:W-:Y:S01]  /*07e0*/  IMAD.IADD R7, R5, 0x1, R26 ;  /* 0x0000000105077824 */ /* 0x000fe200078e021a */
[----:B------:R-:W3:Y:S03]  /*07f0*/  LDCU.64 UR8, c[0x0][0x380] ;  /* 0x00007000ff0877ac */ /* 0x000ee60008000a00 */
[----:B0-----:R-:W-:-:S06]  /*0800*/  IMAD.WIDE.U32 R18, R7, 0x8, R18 ;  /* 0x0000000807127825 */ /* 0x001fcc00078e0012 */
[----:B-1----:R-:W4:Y:S01]  /*0810*/  LDG.E.64 R18, desc[UR6][R18.64] ;  /* 0x0000000612127981 */ /* 0x002f22000c1e1b00 */
[----:B------:R-:W-:-:S04]  /*0820*/  IADD3 R4, P1, PT, R5, R26, RZ ;  /* 0x0000001a05047210 */ /* 0x000fc80007f3e0ff */
[----:B------:R-:W-:Y:S02]  /*0830*/  IADD3.X R7, PT, PT, RZ, RZ, RZ, P1, !PT ;  /* 0x000000ffff077210 */ /* 0x000fe40000ffe4ff */
[----:B---3--:R-:W-:-:S04]  /*0840*/  LEA R20, P1, R4, UR8, 0x3 ;  /* 0x0000000804147c11 */ /* 0x008fc8000f8218ff */
[----:B------:R-:W-:-:S05]  /*0850*/  LEA.HI.X R21, R4, UR9, R7, 0x3, P1 ;  /* 0x0000000904157c11 */ /* 0x000fca00088f1c07 */
[----:B------:R-:W3:Y:S04]  /*0860*/  LDG.E.64 R16, desc[UR6][R20.64+0x8] ;  /* 0x0000080614107981 */ /* 0x000ee8000c1e1b00 */
[----:B------:R-:W5:Y:S04]  /*0870*/  LDG.E.64 R14, desc[UR6][R20.64+0x10] ;  /* 0x00001006140e7981 */ /* 0x000f68000c1e1b00 */
[----:B------:R-:W5:Y:S04]  /*0880*/  LDG.E.64 R12, desc[UR6][R20.64+0x18] ;  /* 0x00001806140c7981 */ /* 0x000f68000c1e1b00 */
[----:B------:R-:W5:Y:S04]  /*0890*/  LDG.E.64 R10, desc[UR6][R20.64+0x20] ;  /* 0x00002006140a7981 */ /* 0x000f68000c1e1b00 */
[----:B------:R-:W5:Y:S04]  /*08a0*/  LDG.E.64 R8, desc[UR6][R20.64+0x28] ;  /* 0x0000280614087981 */ /* 0x000f68000c1e1b00 */
[----:B------:R-:W5:Y:S01]  /*08b0*/  LDG.E.64 R6, desc[UR6][R20.64+0x30] ;  /* 0x0000300614067981 */ /* 0x000f62000c1e1b00 */
[----:B--2---:R-:W4:Y:S02]  /*08c0*/  F2F.F64.F32 R22, R0 ;  /* 0x0000000000167310 */ /* 0x004f240000201800 */
[----:B----4-:R-:W-:Y:S01]  /*08d0*/  DSETP.GT.AND P1, PT, R18, R22, PT ;  /* 0x000000161200722a */ /* 0x010fe20003f24000 */
[----:B------:R0:W2:Y:S01]  /*08e0*/  LDG.E.64 R22, desc[UR6][R20.64+0x38] ;  /* 0x0000380614167981 */ /* 0x0000a2000c1e1b00 */
[----:B------:R-:W-:-:S12]  /*08f0*/  VIADD R26, R26, 0x8 ;  /* 0x000000081a1a7836 */ /* 0x000fd80000000000 */
[----:B------:R-:W1:Y:S08]  /*0900*/  @P1 F2F.F32.F64 R0, R18 ;  /* 0x0000001200001310 */ /* 0x000e700000301000 */
[----:B-1----:R-:W3:Y:S02]  /*0910*/  F2F.F64.F32 R28, R0 ;  /* 0x00000000001c7310 */ /* 0x002ee40000201800 */
[----:B---3--:R-:W-:-:S14]  /*0920*/  DSETP.GT.AND P1, PT, R16, R28, PT ;  /* 0x0000001c1000722a */ /* 0x008fdc0003f24000 */
[----:B------:R-:W1:Y:S08]  /*0930*/  @P1 F2F.F32.F64 R0, R16 ;  /* 0x0000001000001310 */ /* 0x000e700000301000 */
[----:B-1----:R-:W5:Y:S02]  /*0940*/  F2F.F64.F32 R28, R0 ;  /* 0x00000000001c7310 */ /* 0x002f640000201800 */
[----:B-----5:R-:W-:-:S14]  /*0950*/  DSETP.GT.AND P1, PT, R14, R28, PT ;  /* 0x0000001c0e00722a */ /* 0x020fdc0003f24000 */
[----:B------:R-:W1:Y:S08]  /*0960*/  @P1 F2F.F32.F64 R0, R14 ;  /* 0x0000000e00001310 */ /* 0x000e700000301000 */
[----:B-1----:R-:W1:Y:S02]  /*0970*/  F2F.F64.F32 R28, R0 ;  /* 0x00000000001c7310 */ /* 0x002e640000201800 */
[----:B-1----:R-:W-:-:S14]  /*0980*/  DSETP.GT.AND P1, PT, R12, R28, PT ;  /* 0x0000001c0c00722a */ /* 0x002fdc0003f24000 */
[----:B------:R-:W0:Y:S08]  /*0990*/  @P1 F2F.F32.F64 R0, R12 ;  /* 0x0000000c00001310 */ /* 0x000e300000301000 */
[----:B0-----:R-:W0:Y:S02]  /*09a0*/  F2F.F64.F32 R20, R0 ;  /* 0x0000000000147310 */ /* 0x001e240000201800 */
[----:B0-----:R-:W-:-:S14]  /*09b0*/  DSETP.GT.AND P1, PT, R10, R20, PT ;  /* 0x000000140a00722a */ /* 0x001fdc0003f24000 */
[----:B------:R-:W0:Y:S08]  /*09c0*/  @P1 F2F.F32.F64 R0, R10 ;  /* 0x0000000a00001310 */ /* 0x000e300000301000 */
[----:B0-----:R-:W0:Y:S02]  /*09d0*/  F2F.F64.F32 R18, R0 ;  /* 0x0000000000127310 */ /* 0x001e240000201800 */
[----:B0-----:R-:W-:-:S14]  /*09e0*/  DSETP.GT.AND P1, PT, R8, R18, PT ;  /* 0x000000120800722a */ /* 0x001fdc0003f24000 */
[----:B------:R-:W0:Y:S08]  /*09f0*/  @P1 F2F.F32.F64 R0, R8 ;  /* 0x0000000800001310 */ /* 0x000e300000301000 */
[----:B0-----:R-:W0:Y:S02]  /*0a00*/  F2F.F64.F32 R16, R0 ;  /* 0x0000000000107310 */ /* 0x001e240000201800 */
[----:B0-----:R-:W-:-:S14]  /*0a10*/  DSETP.GT.AND P1, PT, R6, R16, PT ;  /* 0x000000100600722a */ /* 0x001fdc0003f24000 */
[----:B------:R-:W0:Y:S08]  /*0a20*/  @P1 F2F.F32.F64 R0, R6 ;  /* 0x0000000600001310 */ /* 0x000e300000301000 */
[----:B0-----:R-:W2:Y:S02]  /*0a30*/  F2F.F64.F32 R14, R0 ;  /* 0x00000000000e7310 */ /* 0x001ea40000201800 */
[----:B--2---:R-:W-:-:S14]  /*0a40*/  DSETP.GT.AND P1, PT, R22, R14, PT ;  /* 0x0000000e1600722a */ /* 0x004fdc0003f24000 */
[----:B------:R0:W3:Y:S02]  /*0a50*/  @P1 F2F.F32.F64 R0, R22 ;  /* 0x0000001600001310 */ /* 0x0000e40000301000 */
.L_x_4:
[----:B------:R-:W-:Y:S05]  /*0a60*/  @!P0 BRA `(.L_x_3) ;  /* 0x0000000000bc8947 */ /* 0x000fea0003800000 */
[----:B------:R-:W-:Y:S02]  /*0a70*/  ISETP.GE.U32.AND P1, PT, R24, 0x4, PT ;  /* 0x000000041800780c */ /* 0x000fe40003f26070 */
[----:B------:R-:W-:-:S04]  /*0a80*/  LOP3.LUT R3, R3, 0x3, RZ, 0xc0, !PT ;  /* 0x0000000303037812 */ /* 0x000fc800078ec0ff */
[----:B------:R-:W-:-:S07]  /*0a90*/  ISETP.NE.AND P0, PT, R3, RZ, PT ;  /* 0x000000ff0300720c */ /* 0x000fce0003f05270 */
[----:B------:R-:W-:Y:S06]  /*0aa0*/  @!P1 BRA `(.L_x_5) ;  /* 0x0000000000649947 */ /* 0x000fec0003800000 */
[----:B------:R-:W4:Y:S01]  /*0ab0*/  LDC.64 R6, c[0x0][0x380] ;  /* 0x0000e000ff067b82 */ /* 0x000f220000000a00 */
[----:B------:R-:W-:Y:S01]  /*0ac0*/  IMAD.IADD R9, R5, 0x1, R26 ;  /* 0x0000000105097824 */ /* 0x000fe200078e021a */
[----:B------:R-:W5:Y:S03]  /*0ad0*/  LDCU.64 UR8, c[0x0][0x380] ;  /* 0x00007000ff0877ac */ /* 0x000f660008000a00 */
[----:B----4-:R-:W-:-:S06]  /*0ae0*/  IMAD.WIDE.U32 R8, R9, 0x8, R6 ;  /* 0x0000000809087825 */ /* 0x010fcc00078e0006 */
[----:B-1----:R-:W4:Y:S01]  /*0af0*/  LDG.E.64 R8, desc[UR6][R8.64] ;  /* 0x0000000608087981 */ /* 0x002f22000c1e1b00 */
[----:B------:R-:W-:-:S05]  /*0b00*/  IADD3 R4, P1, PT, R5, R26, RZ ;  /* 0x0000001a05047210 */ /* 0x000fca0007f3e0ff */
[----:B------:R-:W-:Y:S01]  /*0b10*/  IMAD.X R7, RZ, RZ, RZ, P1 ;  /* 0x000000ffff077224 */ /* 0x000fe200008e06ff */
[----:B-----5:R-:W-:-:S04]  /*0b20*/  LEA R10, P1, R4, UR8, 0x3 ;  /* 0x00000008040a7c11 */ /* 0x020fc8000f8218ff */
[----:B------:R-:W-:-:S05]  /*0b30*/  LEA.HI.X R11, R4, UR9, R7, 0x3, P1 ;  /* 0x00000009040b7c11 */ /* 0x000fca00088f1c07 */
[----:B------:R-:W5:Y:S04]  /*0b40*/  LDG.E.64 R12, desc[UR6][R10.64+0x8] ;  /* 0x000008060a0c7981 */ /* 0x000f68000c1e1b00 */
[----:B------:R-:W5:Y:S04]  /*0b50*/  LDG.E.64 R14, desc[UR6][R10.64+0x10] ;  /* 0x000010060a0e7981 */ /* 0x000f68000c1e1b00 */
[----:B------:R-:W5:Y:S01]  /*0b60*/  LDG.E.64 R16, desc[UR6][R10.64+0x18] ;  /* 0x000018060a107981 */ /* 0x000f62000c1e1b00 */
[----:B--23--:R-:W4:Y:S01]  /*0b70*/  F2F.F64.F32 R6, R0 ;  /* 0x0000000000067310 */ /* 0x00cf220000201800 */
[----:B------:R-:W-:Y:S01]  /*0b80*/  VIADD R26, R26, 0x4 ;  /* 0x000000041a1a7836 */ /* 0x000fe20000000000 */
[----:B----4-:R-:W-:-:S14]  /*0b90*/  DSETP.GT.AND P1, PT, R8, R6, PT ;  /* 0x000000060800722a */ /* 0x010fdc0003f24000 */
[----:B------:R-:W1:Y:S08]  /*0ba0*/  @P1 F2F.F32.F64 R0, R8 ;  /* 0x0000000800001310 */ /* 0x000e700000301000 */
[----:B-1----:R-:W5:Y:S02]  /*0bb0*/  F2F.F64.F32 R6, R0 ;  /* 0x0000000000067310 */ /* 0x002f640000201800 */
[----:B-----5:R-:W-:-:S14]  /*0bc0*/  DSETP.GT.AND P1, PT, R12, R6, PT ;  /* 0x000000060c00722a */ /* 0x020fdc0003f24000 */
[----:B------:R-:W1:Y:S08]  /*0bd0*/  @P1 F2F.F32.F64 R0, R12 ;  /* 0x0000000c00001310 */ /* 0x000e700000301000 */
[----:B-1----:R-:W1:Y:S02]  /*0be0*/  F2F.F64.F32 R6, R0 ;  /* 0x0000000000067310 */ /* 0x002e640000201800 */
[----:B-1----:R-:W-:-:S14]  /*0bf0*/  DSETP.GT.AND P1, PT, R14, R6, PT ;  /* 0x000000060e00722a */ /* 0x002fdc0003f24000 */
[----:B------:R-:W1:Y:S08]  /*0c00*/  @P1 F2F.F32.F64 R0, R14 ;  /* 0x0000000e00001310 */ /* 0x000e700000301000 */
[----:B-1----:R-:W1:Y:S02]  /*0c10*/  F2F.F64.F32 R6, R0 ;  /* 0x0000000000067310 */ /* 0x002e640000201800 */
[----:B-1----:R-:W-:-:S14]  /*0c20*/  DSETP.GT.AND P1, PT, R16, R6, PT ;  /* 0x000000061000722a */ /* 0x002fdc0003f24000 */
[----:B------:R4:W1:Y:S02]  /*0c30*/  @P1 F2F.F32.F64 R0, R16 ;  /* 0x0000001000001310 */ /* 0x0008640000301000 */
.L_x_5:
[----:B------:R-:W-:Y:S05]  /*0c40*/  @!P0 BRA `(.L_x_3) ;  /* 0x0000000000448947 */ /* 0x000fea0003800000 */
[----:B------:R-:W5:Y:S01]  /*0c50*/  LDC.64 R6, c[0x0][0x380] ;  /* 0x0000e000ff067b82 */ /* 0x000f620000000a00 */
[----:B------:R-:W-:Y:S01]  /*0c60*/  IADD3 R5, PT, PT, R5, R26, RZ ;  /* 0x0000001a05057210 */ /* 0x000fe20007ffe0ff */
[----:B------:R-:W-:-:S04]  /*0c70*/  IMAD.MOV R3, RZ, RZ, -R3 ;  /* 0x000000ffff037224 */ /* 0x000fc800078e0a03 */
[----:B-----5:R-:W-:-:S04]  /*0c80*/  IMAD.WIDE.U32 R4, R5, 0x8, R6 ;  /* 0x0000000805047825 */ /* 0x020fc800078e0006 */
[----:B------:R-:W-:Y:S02]  /*0c90*/  IMAD.MOV.U32 R8, RZ, RZ, R4 ;  /* 0x000000ffff087224 */ /* 0x000fe400078e0004 */
[----:B------:R-:W-:-:S07]  /*0ca0*/  IMAD.MOV.U32 R9, RZ, RZ, R5 ;  /* 0x000000ffff097224 */ /* 0x000fce00078e0005 */
.L_x_6:
[----:B------:R-:W-:Y:S01]  /*0cb0*/  IMAD.MOV.U32 R4, RZ, RZ, R8 ;  /* 0x000000ffff047224 */ /* 0x000fe200078e0008 */
[----:B------:R-:W-:-:S06]  /*0cc0*/  MOV R5, R9 ;  /* 0x0000000900057202 */ /* 0x000fcc0000000f00 */
[----:B-1----:R-:W5:Y:S01]  /*0cd0*/  LDG.E.64 R4, desc[UR6][R4.64] ;  /* 0x0000000604047981 */ /* 0x002f62000c1e1b00 */
[----:B--23--:R-:W5:Y:S01]  /*0ce0*/  F2F.F64.F32 R6, R0 ;  /* 0x0000000000067310 */ /* 0x00cf620000201800 */
[----:B------:R-:W-:Y:S01]  /*0cf0*/  VIADD R3, R3, 0x1 ;  /* 0x0000000103037836 */ /* 0x000fe20000000000 */
[----:B------:R-:W-:-:S05]  /*0d00*/  IADD3 R8, P1, PT, R8, 0x8, RZ ;  /* 0x0000000808087810 */ /* 0x000fca0007f3e0ff */
[----:B------:R-:W-:Y:S01]  /*0d10*/  IMAD.X R9, RZ, RZ, R9, P1 ;  /* 0x000000ffff097224 */ /* 0x000fe200008e0609 */
[----:B-----5:R-:W-:-:S14]  /*0d20*/  DSETP.GT.AND P0, PT, R4, R6, PT ;  /* 0x000000060400722a */ /* 0x020fdc0003f04000 */
[----:B------:R1:W2:Y:S01]  /*0d30*/  @P0 F2F.F32.F64 R0, R4 ;  /* 0x0000000400000310 */ /* 0x0002a20000301000 */
[----:B------:R-:W-:-:S13]  /*0d40*/  ISETP.NE.AND P0, PT, R3, RZ, PT ;  /* 0x000000ff0300720c */ /* 0x000fda0003f05270 */
[----:B-1----:R-:W-:Y:S05]  /*0d50*/  @P0 BRA `(.L_x_6) ;  /* 0xfffffffc00d40947 */ /* 0x002fea000383ffff */
.L_x_3:
[----:B-123--:R1:W2:Y:S02]  /*0d60*/  F2F.F64.F32 R4, R0 ;  /* 0x0000000000047310 */ /* 0x00e2a40000201800 */
.L_x_0:
[----:B------:R-:W3:Y:S01]  /*0d70*/  S2UR UR6, SR_CgaCtaId ;  /* 0x00000000000679c3 */ /* 0x000ee20000008800 */
[----:B------:R-:W-:Y:S01]  /*0d80*/  UMOV UR5, 0x400 ;  /* 0x0000040000057882 */ /* 0x000fe20000000000 */
[----:B0-----:R-:W-:Y:S01]  /*0d90*/  VIADD R2, R2, UR4 ;  /* 0x0000000402027c36 */ /* 0x001fe20008000000 */
[----:B---3--:R-:W-:-:S06]  /*0da0*/  ULEA UR5, UR6, UR5, 0x18 ;  /* 0x0000000506057291 */ /* 0x008fcc000f8ec0ff */
[----:B------:R-:W-:-:S05]  /*0db0*/  LEA R3, R2, UR5, 0x3 ;  /* 0x0000000502037c11 */ /* 0x000fca000f8e18ff */
[----:B--2---:R-:W-:Y:S01]  /*0dc0*/  STS.64 [R3], R4 ;  /* 0x0000000403007388 */ /* 0x004fe20000000a00 */
[----:B------:R-:W-:Y:S06]  /*0dd0*/  BAR.SYNC.DEFER_BLOCKING 0x0 ;  /* 0x0000000000007b1d */ /* 0x000fec0000010000 */
[----:B------:R-:W-:Y:S05]  /*0de0*/  EXIT ;  /* 0x000000000000794d */ /* 0x000fea0003800000 */
.L_x_7:
[----:B------:R-:W-:-:S00]  /*0df0*/  BRA `(.L_x_7) ;  /* 0xfffffffc00fc7947 */ /* 0x000fc0000383ffff */
[----:B------:R-:W-:-:S00]  /*0e00*/  NOP ;  /* 0x0000000000007918 */ /* 0x000fc00000000000 */
[----:B------:R-:W-:-:S00]  /*0e10*/  NOP ;  /* 0x0000000000007918 */ /* 0x000fc00000000000 */
[----:B------:R-:W-:-:S00]  /*0e20*/  NOP ;  /* 0x0000000000007918 */ /* 0x000fc00000000000 */
[----:B------:R-:W-:-:S00]  /*0e30*/  NOP ;  /* 0x0000000000007918 */ /* 0x000fc00000000000 */
[----:B------:R-:W-:-:S00]  /*0e40*/  NOP ;  /* 0x0000000000007918 */ /* 0x000fc00000000000 */
[----:B------:R-:W-:-:S00]  /*0e50*/  NOP ;  /* 0x0000000000007918 */ /* 0x000fc00000000000 */
[----:B------:R-:W-:-:S00]  /*0e60*/  NOP ;  /* 0x0000000000007918 */ /* 0x000fc00000000000 */
[----:B------:R-:W-:-:S00]  /*0e70*/  NOP ;  /* 0x0000000000007918 */ /* 0x000fc00000000000 */
.L_x_8:


//--------------------- .nv.shared._Z12max_parallelPKdPdi --------------------------
	.section	.nv.shared._Z12max_parallelPKdPdi,"aw",@nobits
	.sectionflags	@""
	.align	16
	.zero		1024


//--------------------- .nv.shared.reserved.0     --------------------------
	.section	.nv.shared.reserved.0,"aw",@nobits
	.weak		__nv_reservedSMEM_offset_0_alias
	.size		__nv_reservedSMEM_offset_0_alias, 0, 64
	.other		__nv_reservedSMEM_offset_0_alias,@"STO_CUDA_RESERVED_SHARED STV_DEFAULT"
__nv_reservedSMEM_offset_0_alias:
	.zero		0
	.zero		64


//--------------------- .nv.constant0._Z12max_parallelPKdPdi --------------------------
	.section	.nv.constant0._Z12max_parallelPKdPdi,"a",@progbits
	.sectionflags	@""
	.align	4
.nv.constant0._Z12max_parallelPKdPdi:
	.zero		916


//--------------------- SYMBOLS --------------------------

	.type		.nv.reservedSmem.offset0,@object
	.size		.nv.reservedSmem.offset0,0x4
	.type		.nv.reservedSmem.cap,@object
	.size		.nv.reservedSmem.cap,0x4
